//
// Generated by NVIDIA NVVM Compiler
//
// Compiler Build ID: CL-36424714
// Cuda compilation tools, release 13.0, V13.0.88
// Based on NVVM 20.0.0
//

.version 9.0
.target sm_100
.address_size 64

	// .globl	_Z10raceKernelPii

.visible .entry _Z10raceKernelPii(
	.param .u64 .ptr .align 1 _Z10raceKernelPii_param_0,
	.param .u32 _Z10raceKernelPii_param_1
)
{
	.reg .pred 	%p<2>;
	.reg .b32 	%r<4>;
	.reg .b64 	%rd<3>;

	ld.param.u64 	%rd1, [_Z10raceKernelPii_param_0];
	ld.param.u32 	%r1, [_Z10raceKernelPii_param_1];
	setp.lt.s32 	%p1, %r1, 1;
	@%p1 bra 	$L__BB0_2;
	cvta.to.global.u64 	%rd2, %rd1;
	ld.global.u32 	%r2, [%rd2];
	add.s32 	%r3, %r2, %r1;
	st.global.u32 	[%rd2], %r3;
$L__BB0_2:
	ret;

}


// ===== COMPILED SASS (sm_100) =====

	.target	sm_100

	.elftype	@"ET_EXEC"


//--------------------- .note.nv.tkinfo           --------------------------
	.section	.note.nv.tkinfo,"",@"SHT_NOTE"
	.sectionflags	@"SHF_NOTE_NV_TKINFO"
	.tkinfo
        /*0018*/ 	.word	0x00000002
        /*0030*/ 	.string	""
        /*0030*/ 	.string	"ptxas"
        /*0030*/ 	.string	"Cuda compilation tools, release 13.0, V13.0.88"
        /*0030*/ 	.string	"Build cuda_13.0.r13.0/compiler.36424714_0"
        /*0030*/ 	.string	"-arch sm_100 -m 64 "



//--------------------- .note.nv.cuinfo           --------------------------
	.section	.note.nv.cuinfo,"",@"SHT_NOTE"
	.sectionflags	@"SHF_NOTE_NV_CUINFO"
        /*0018*/ 	.short	0x0002
        /*001a*/ 	.short	0x0064
        /*001c*/ 	.short	0x0082
	.zero		2


//--------------------- .nv.info                  --------------------------
	.section	.nv.info,"",@"SHT_CUDA_INFO"
	.align	4


	//----- nvinfo : EIATTR_REGCOUNT
	.align		4
        /*0000*/ 	.byte	0x04, 0x2f
        /*0002*/ 	.short	(.L_1 - .L_0)
	.align		4
.L_0:
        /*0004*/ 	.word	index@(_Z10raceKernelPii)
        /*0008*/ 	.word	0x00000008


	//----- nvinfo : EIATTR_FRAME_SIZE
	.align		4
.L_1:
        /*000c*/ 	.byte	0x04, 0x11
        /*000e*/ 	.short	(.L_3 - .L_2)
	.align		4
.L_2:
        /*0010*/ 	.word	index@(_Z10raceKernelPii)
        /*0014*/ 	.word	0x00000000


	//----- nvinfo : EIATTR_MIN_STACK_SIZE
	.align		4
.L_3:
        /*0018*/ 	.byte	0x04, 0x12
        /*001a*/ 	.short	(.L_5 - .L_4)
	.align		4
.L_4:
        /*001c*/ 	.word	index@(_Z10raceKernelPii)
        /*0020*/ 	.word	0x00000000
.L_5:


//--------------------- .nv.compat                --------------------------
	.section	.nv.compat,"",@"SHT_CUDA_COMPAT_INFO"
	.align	4
        /*0000*/ 	.byte	0x02, 0x09, 0x00, 0x00, 0x02, 0x02, 0x01, 0x00, 0x02, 0x05, 0x05, 0x00, 0x03, 0x07, 0x01, 0x01
        /*0010*/ 	.byte	0x02, 0x03, 0x00, 0x00, 0x02, 0x06, 0x01, 0x00, 0x04, 0x0b, 0x08, 0x00, 0x09, 0x00, 0x00, 0x00
        /*0020*/ 	.byte	0x00, 0x00, 0x00, 0x00


//--------------------- .nv.info._Z10raceKernelPii --------------------------
	.section	.nv.info._Z10raceKernelPii,"",@"SHT_CUDA_INFO"
	.sectionflags	@""
	.align	4


	//----- nvinfo : EIATTR_CUDA_API_VERSION
	.align		4
        /*0000*/ 	.byte	0x04, 0x37
        /*0002*/ 	.short	(.L_7 - .L_6)
.L_6:
        /*0004*/ 	.word	0x00000082


	//----- nvinfo : EIATTR_KPARAM_INFO
	.align		4
.L_7:
        /*0008*/ 	.byte	0x04, 0x17
        /*000a*/ 	.short	(.L_9 - .L_8)
.L_8:
        /*000c*/ 	.word	0x00000000
        /*0010*/ 	.short	0x0001
        /*0012*/ 	.short	0x0008
        /*0014*/ 	.byte	0x00, 0xf0, 0x11, 0x00


	//----- nvinfo : EIATTR_KPARAM_INFO
	.align		4
.L_9:
        /*0018*/ 	.byte	0x04, 0x17
        /*001a*/ 	.short	(.L_11 - .L_10)
.L_10:
        /*001c*/ 	.word	0x00000000
        /*0020*/ 	.short	0x0000
        /*0022*/ 	.short	0x0000
        /*0024*/ 	.byte	0x00, 0xf5, 0x21, 0x00


	//----- nvinfo : EIATTR_SPARSE_MMA_MASK
	.align		4
.L_11:
        /*0028*/ 	.byte	0x03, 0x50
        /*002a*/ 	.short	0x0000


	//----- nvinfo : EIATTR_MAXREG_COUNT
	.align		4
        /*002c*/ 	.byte	0x03, 0x1b
        /*002e*/ 	.short	0x00ff


	//----- nvinfo : EIATTR_MERCURY_ISA_VERSION
	.align		4
        /*0030*/ 	.byte	0x03, 0x5f
        /*0032*/ 	.short	0x0101


	//----- nvinfo : EIATTR_VRC_CTA_INIT_COUNT
	.align		4
        /*0034*/ 	.byte	0x02, 0x4a
	.zero		1
	.zero		1


	//----- nvinfo : EIATTR_EXIT_INSTR_OFFSETS
	.align		4
        /*0038*/ 	.byte	0x04, 0x1c
        /*003a*/ 	.short	(.L_13 - .L_12)


	//   ....[0]....
.L_12:
        /*003c*/ 	.word	0x00000030


	//   ....[1]....
        /*0040*/ 	.word	0x00000090


	//----- nvinfo : EIATTR_CBANK_PARAM_SIZE
	.align		4
.L_13:
        /*0044*/ 	.byte	0x03, 0x19
        /*0046*/ 	.short	0x000c


	//----- nvinfo : EIATTR_PARAM_CBANK
	.align		4
        /*0048*/ 	.byte	0x04, 0x0a
        /*004a*/ 	.short	(.L_15 - .L_14)
	.align		4
.L_14:
        /*004c*/ 	.word	index@(.nv.constant0._Z10raceKernelPii)
        /*0050*/ 	.short	0x0380
        /*0052*/ 	.short	0x000c


	//----- nvinfo : EIATTR_SW_WAR
	.align		4
.L_15:
        /*0054*/ 	.byte	0x04, 0x36
        /*0056*/ 	.short	(.L_17 - .L_16)
.L_16:
        /*0058*/ 	.word	0x00000008
.L_17:


//--------------------- .nv.callgraph             --------------------------
	.section	.nv.callgraph,"",@"SHT_CUDA_CALLGRAPH"
	.align	4
	.sectionentsize	8
	.align		4
        /*0000*/ 	.word	0x00000000
	.align		4
        /*0004*/ 	.word	0xffffffff
	.align		4
        /*0008*/ 	.word	0x00000000
	.align		4
        /*000c*/ 	.word	0xfffffffe
	.align		4
        /*0010*/ 	.word	0x00000000
	.align		4
        /*0014*/ 	.word	0xfffffffd
	.align		4
        /*0018*/ 	.word	0x00000000
	.align		4
        /*001c*/ 	.word	0xfffffffc


//--------------------- .text._Z10raceKernelPii   --------------------------
	.section	.text._Z10raceKernelPii,"ax",@progbits
	.align	128
        .global         _Z10raceKernelPii
        .type           _Z10raceKernelPii,@function
        .size           _Z10raceKernelPii,(.L_x_1 - _Z10raceKernelPii)
        .other          _Z10raceKernelPii,@"STO_CUDA_ENTRY STV_DEFAULT"
_Z10raceKernelPii:
.text._Z10raceKernelPii:
[----:B------:R-:W-:Y:S08]  /*0000*/  LDC R1, c[0x0][0x37c] ;  /* 0x0000df00ff017b82 */ /* 0x000ff00000000800 */
[----:B------:R-:W0:Y:S02]  /*0010*/  LDC R5, c[0x0][0x388] ;  /* 0x0000e200ff057b82 */ /* 0x000e240000000800 */
[----:B0-----:R-:W-:-:S13]  /*0020*/  ISETP.GE.AND P0, PT, R5, 0x1, PT ;  /* 0x000000010500780c */ /* 0x001fda0003f06270 */
[----:B------:R-:W-:Y:S05]  /*0030*/  @!P0 EXIT ;  /* 0x000000000000894d */ /* 0x000fea0003800000 */
[----:B------:R-:W0:Y:S01]  /*0040*/  LDC.64 R2, c[0x0][0x380] ;  /* 0x0000e000ff027b82 */ /* 0x000e220000000a00 */
[----:B------:R-:W0:Y:S02]  /*0050*/  LDCU.64 UR4, c[0x0][0x358] ;  /* 0x00006b00ff0477ac */ /* 0x000e240008000a00 */
[----:B0-----:R-:W2:Y:S02]  /*0060*/  LDG.E R0, desc[UR4][R2.64] ;  /* 0x0000000402007981 */ /* 0x001ea4000c1e1900 */
[----:B--2---:R-:W-:-:S05]  /*0070*/  IADD3 R5, PT, PT, R0, R5, RZ ;  /* 0x0000000500057210 */ /* 0x004fca0007ffe0ff */
[----:B------:R-:W-:Y:S01]  /*0080*/  STG.E desc[UR4][R2.64], R5 ;  /* 0x0000000502007986 */ /* 0x000fe2000c101904 */
[----:B------:R-:W-:Y:S05]  /*0090*/  EXIT ;  /* 0x000000000000794d */ /* 0x000fea0003800000 */
.L_x_0:
[----:B------:R-:W-:-:S00]  /*00a0*/  BRA `(.L_x_0) ;  /* 0xfffffffc00fc7947 */ /* 0x000fc0000383ffff */
[----:B------:R-:W-:-:S00]  /*00b0*/  NOP ;  /* 0x0000000000007918 */ /* 0x000fc00000000000 */
        /* <DEDUP_REMOVED lines=12> */
.L_x_1:


//--------------------- .nv.shared.reserved.0     --------------------------
	.section	.nv.shared.reserved.0,"aw",@nobits
	.weak		__nv_reservedSMEM_offset_0_alias
	.size		__nv_reservedSMEM_offset_0_alias, 0, 64
	.other		__nv_reservedSMEM_offset_0_alias,@"STO_CUDA_RESERVED_SHARED STV_DEFAULT"
__nv_reservedSMEM_offset_0_alias:
	.zero		0
	.zero		64


//--------------------- .nv.constant0._Z10raceKernelPii --------------------------
	.section	.nv.constant0._Z10raceKernelPii,"a",@progbits
	.sectionflags	@""
	.align	4
.nv.constant0._Z10raceKernelPii:
	.zero		908


//--------------------- SYMBOLS --------------------------

	.type		.nv.reservedSmem.offset0,@object
	.size		.nv.reservedSmem.offset0,0x4
